	.headerflags	@"EF_CUDA_TEXMODE_UNIFIED EF_CUDA_64BIT_ADDRESS EF_CUDA_ACCELERATORS EF_CUDA_SM90 EF_CUDA_VIRTUAL_SM(EF_CUDA_SM90)"
	.elftype	@"ET_EXEC"


//--------------------- .nv.info                  --------------------------
	.section	.nv.info,"",@"SHT_CUDA_INFO"
	.align	4


	//----- nvinfo : EIATTR_REGCOUNT
	.align		4
        /*0000*/ 	.byte	0x04, 0x2f
        /*0002*/ 	.short	(.L_3 - .L_2)
	.align		4
.L_2:
        /*0004*/ 	.word	index@(triton_poi_fused__native_batch_norm_legit_no_training_constant_pad_nd_relu_9)
        /*0008*/ 	.word	0x00000012


	//----- nvinfo : EIATTR_MIN_STACK_SIZE
	.align		4
.L_3:
        /*000c*/ 	.byte	0x04, 0x12
        /*000e*/ 	.short	(.L_5 - .L_4)
	.align		4
.L_4:
        /*0010*/ 	.word	index@(triton_poi_fused__native_batch_norm_legit_no_training_constant_pad_nd_relu_9)
        /*0014*/ 	.word	0x00000000


	//----- nvinfo : EIATTR_FRAME_SIZE
	.align		4
.L_5:
        /*0018*/ 	.byte	0x04, 0x11
        /*001a*/ 	.short	(.L_7 - .L_6)
	.align		4
.L_6:
        /*001c*/ 	.word	index@(triton_poi_fused__native_batch_norm_legit_no_training_constant_pad_nd_relu_9)
        /*0020*/ 	.word	0x00000000


	//----- nvinfo : EIATTR_MIN_STACK_SIZE
	.align		4
.L_7:
        /*0024*/ 	.byte	0x04, 0x12
        /*0026*/ 	.short	(.L_9 - .L_8)
	.align		4
.L_8:
        /*0028*/ 	.word	index@(triton_poi_fused__native_batch_norm_legit_no_training_constant_pad_nd_relu_9)
        /*002c*/ 	.word	0x00000000
.L_9:


//--------------------- .nv.info.triton_poi_fused__native_batch_norm_legit_no_training_constant_pad_nd_relu_9 --------------------------
	.section	.nv.info.triton_poi_fused__native_batch_norm_legit_no_training_constant_pad_nd_relu_9,"",@"SHT_CUDA_INFO"
	.sectionflags	@""
	.align	4


	//----- nvinfo : EIATTR_CUDA_API_VERSION
	.align		4
        /*0000*/ 	.byte	0x04, 0x37
        /*0002*/ 	.short	(.L_11 - .L_10)
.L_10:
        /*0004*/ 	.word	0x0000007c


	//----- nvinfo : EIATTR_KPARAM_INFO
	.align		4
.L_11:
        /*0008*/ 	.byte	0x04, 0x17
        /*000a*/ 	.short	(.L_13 - .L_12)
.L_12:
        /*000c*/ 	.word	0x00000000
        /*0010*/ 	.short	0x0006
        /*0012*/ 	.short	0x0030
        /*0014*/ 	.byte	0x00, 0xf0, 0x11, 0x00


	//----- nvinfo : EIATTR_KPARAM_INFO
	.align		4
.L_13:
        /*0018*/ 	.byte	0x04, 0x17
        /*001a*/ 	.short	(.L_15 - .L_14)
.L_14:
        /*001c*/ 	.word	0x00000000
        /*0020*/ 	.short	0x0005
        /*0022*/ 	.short	0x0028
        /*0024*/ 	.byte	0x00, 0xf4, 0x21, 0x00


	//----- nvinfo : EIATTR_KPARAM_INFO
	.align		4
.L_15:
        /*0028*/ 	.byte	0x04, 0x17
        /*002a*/ 	.short	(.L_17 - .L_16)
.L_16:
        /*002c*/ 	.word	0x00000000
        /*0030*/ 	.short	0x0004
        /*0032*/ 	.short	0x0020
        /*0034*/ 	.byte	0x00, 0xf4, 0x21, 0x00


	//----- nvinfo : EIATTR_KPARAM_INFO
	.align		4
.L_17:
        /*0038*/ 	.byte	0x04, 0x17
        /*003a*/ 	.short	(.L_19 - .L_18)
.L_18:
        /*003c*/ 	.word	0x00000000
        /*0040*/ 	.short	0x0003
        /*0042*/ 	.short	0x0018
        /*0044*/ 	.byte	0x00, 0xf4, 0x21, 0x00


	//----- nvinfo : EIATTR_KPARAM_INFO
	.align		4
.L_19:
        /*0048*/ 	.byte	0x04, 0x17
        /*004a*/ 	.short	(.L_21 - .L_20)
.L_20:
        /*004c*/ 	.word	0x00000000
        /*0050*/ 	.short	0x0002
        /*0052*/ 	.short	0x0010
        /*0054*/ 	.byte	0x00, 0xf4, 0x21, 0x00


	//----- nvinfo : EIATTR_KPARAM_INFO
	.align		4
.L_21:
        /*0058*/ 	.byte	0x04, 0x17
        /*005a*/ 	.short	(.L_23 - .L_22)
.L_22:
        /*005c*/ 	.word	0x00000000
        /*0060*/ 	.short	0x0001
        /*0062*/ 	.short	0x0008
        /*0064*/ 	.byte	0x00, 0xf4, 0x21, 0x00


	//----- nvinfo : EIATTR_KPARAM_INFO
	.align		4
.L_23:
        /*0068*/ 	.byte	0x04, 0x17
        /*006a*/ 	.short	(.L_25 - .L_24)
.L_24:
        /*006c*/ 	.word	0x00000000
        /*0070*/ 	.short	0x0000
        /*0072*/ 	.short	0x0000
        /*0074*/ 	.byte	0x00, 0xf4, 0x21, 0x00


	//----- nvinfo : EIATTR_SPARSE_MMA_MASK
	.align		4
.L_25:
        /*0078*/ 	.byte	0x03, 0x50
        /*007a*/ 	.short	0x0000


	//----- nvinfo : EIATTR_MAXREG_COUNT
	.align		4
        /*007c*/ 	.byte	0x03, 0x1b
        /*007e*/ 	.short	0x00ff


	//----- nvinfo : EIATTR_EXIT_INSTR_OFFSETS
	.align		4
        /*0080*/ 	.byte	0x04, 0x1c
        /*0082*/ 	.short	(.L_27 - .L_26)


	//   ....[0]....
.L_26:
        /*0084*/ 	.word	0x000004c0


	//   ....[1]....
        /*0088*/ 	.word	0x000004e0


	//----- nvinfo : EIATTR_REQNTID
	.align		4
.L_27:
        /*008c*/ 	.byte	0x04, 0x10
        /*008e*/ 	.short	(.L_29 - .L_28)
.L_28:
        /*0090*/ 	.word	0x00000080
        /*0094*/ 	.word	0x00000001
        /*0098*/ 	.word	0x00000001


	//----- nvinfo : EIATTR_CBANK_PARAM_SIZE
	.align		4
.L_29:
        /*009c*/ 	.byte	0x03, 0x19
        /*009e*/ 	.short	0x0034


	//----- nvinfo : EIATTR_PARAM_CBANK
	.align		4
        /*00a0*/ 	.byte	0x04, 0x0a
        /*00a2*/ 	.short	(.L_31 - .L_30)
	.align		4
.L_30:
        /*00a4*/ 	.word	index@(.nv.constant0.triton_poi_fused__native_batch_norm_legit_no_training_constant_pad_nd_relu_9)
        /*00a8*/ 	.short	0x0210
        /*00aa*/ 	.short	0x0034


	//----- nvinfo : EIATTR_SW_WAR
	.align		4
.L_31:
        /*00ac*/ 	.byte	0x04, 0x36
        /*00ae*/ 	.short	(.L_33 - .L_32)
.L_32:
        /*00b0*/ 	.word	0x00000008
.L_33:


//--------------------- .nv.callgraph             --------------------------
	.section	.nv.callgraph,"",@"SHT_CUDA_CALLGRAPH"
	.align	4
	.sectionentsize	8
	.align		4
        /*0000*/ 	.word	0x00000000
	.align		4
        /*0004*/ 	.word	0xffffffff
	.align		4
        /*0008*/ 	.word	0x00000000
	.align		4
        /*000c*/ 	.word	0xfffffffe
	.align		4
        /*0010*/ 	.word	0x00000000
	.align		4
        /*0014*/ 	.word	0xfffffffd
	.align		4
        /*0018*/ 	.word	0x00000000
	.align		4
        /*001c*/ 	.word	0xfffffffc


//--------------------- .nv.constant4             --------------------------
	.section	.nv.constant4,"a",@progbits
	.align	8
	.align		8
.nv.constant4:
        /*0000*/ 	.dword	_$_str
	.align		8
        /*0008*/ 	.dword	_$_str_$_2


//--------------------- .text.triton_poi_fused__native_batch_norm_legit_no_training_constant_pad_nd_relu_9 --------------------------
	.section	.text.triton_poi_fused__native_batch_norm_legit_no_training_constant_pad_nd_relu_9,"ax",@progbits
	.align	128
        .global         triton_poi_fused__native_batch_norm_legit_no_training_constant_pad_nd_relu_9
        .type           triton_poi_fused__native_batch_norm_legit_no_training_constant_pad_nd_relu_9,@function
        .size           triton_poi_fused__native_batch_norm_legit_no_training_constant_pad_nd_relu_9,(.L_x_1 - triton_poi_fused__native_batch_norm_legit_no_training_constant_pad_nd_relu_9)
        .other          triton_poi_fused__native_batch_norm_legit_no_training_constant_pad_nd_relu_9,@"STO_CUDA_ENTRY STV_DEFAULT"
triton_poi_fused__native_batch_norm_legit_no_training_constant_pad_nd_relu_9:
.text.triton_poi_fused__native_batch_norm_legit_no_training_constant_pad_nd_relu_9:
[----:B------:R-:W0:Y:S01]  /*0000*/  LDC R1, c[0x0][0x28] ;  /* 0x00000a00ff017b82 */ /* 0x000e220000000800 */
[----:B------:R-:W1:Y:S07]  /*0010*/  S2R R0, SR_TID.X ;  /* 0x0000000000007919 */ /* 0x000e6e0000002100 */
[----:B------:R-:W2:Y:S01]  /*0020*/  LDC.64 R10, c[0x0][0x220] ;  /* 0x00008800ff0a7b82 */ /* 0x000ea20000000a00 */
[----:B------:R-:W-:Y:S01]  /*0030*/  IMAD.MOV.U32 R6, RZ, RZ, RZ ;  /* 0x000000ffff067224 */ /* 0x000fe200078e00ff */
[----:B------:R-:W-:Y:S01]  /*0040*/  ULDC.64 UR4, c[0x0][0x208] ;  /* 0x0000820000047ab9 */ /* 0x000fe20000000a00 */
[----:B------:R-:W3:Y:S01]  /*0050*/  S2R R3, SR_CTAID.X ;  /* 0x0000000000037919 */ /* 0x000ee20000002500 */
[----:B------:R-:W-:-:S04]  /*0060*/  ULDC.64 UR6, c[0x0][0x210] ;  /* 0x0000840000067ab9 */ /* 0x000fc80000000a00 */
[----:B------:R-:W4:Y:S01]  /*0070*/  LDC.64 R8, c[0x0][0x218] ;  /* 0x00008600ff087b82 */ /* 0x000f220000000a00 */
[----:B-1----:R-:W-:-:S05]  /*0080*/  LOP3.LUT R0, R0, 0x7f, RZ, 0xc0, !PT ;  /* 0x0000007f00007812 */ /* 0x002fca00078ec0ff */
[----:B---3--:R-:W-:-:S04]  /*0090*/  IMAD R0, R3, 0x80, R0 ;  /* 0x0000008003007824 */ /* 0x008fc800078e0200 */
[----:B------:R-:W-:-:S04]  /*00a0*/  IMAD.HI R2, R0, 0x2aaaaaab, RZ ;  /* 0x2aaaaaab00027827 */ /* 0x000fc800078e02ff */
[----:B------:R-:W-:Y:S01]  /*00b0*/  IMAD.HI R4, R0, 0x38e38e39, RZ ;  /* 0x38e38e3900047827 */ /* 0x000fe200078e02ff */
[----:B------:R-:W-:-:S04]  /*00c0*/  SHF.R.S32.HI R3, RZ, 0x1, R2 ;  /* 0x00000001ff037819 */ /* 0x000fc80000011402 */
[----:B------:R-:W-:-:S05]  /*00d0*/  LEA.HI R3, R2, R3, RZ, 0x1 ;  /* 0x0000000302037211 */ /* 0x000fca00078f08ff */
[----:B------:R-:W-:-:S04]  /*00e0*/  IMAD.HI R2, R3, 0x2aaaaaab, RZ ;  /* 0x2aaaaaab03027827 */ /* 0x000fc800078e02ff */
[----:B------:R-:W-:Y:S01]  /*00f0*/  IMAD R13, R3, -0xc, R0 ;  /* 0xfffffff4030d7824 */ /* 0x000fe200078e0200 */
[----:B------:R-:W-:-:S04]  /*0100*/  SHF.R.U32.HI R5, RZ, 0x1, R2 ;  /* 0x00000001ff057819 */ /* 0x000fc80000011602 */
[----:B------:R-:W-:Y:S02]  /*0110*/  LEA.HI R2, R2, R5, RZ, 0x1 ;  /* 0x0000000502027211 */ /* 0x000fe400078f08ff */
[----:B------:R-:W-:-:S03]  /*0120*/  SHF.R.U32.HI R5, RZ, 0x1f, R4 ;  /* 0x0000001fff057819 */ /* 0x000fc60000011604 */
[----:B------:R-:W-:Y:S01]  /*0130*/  IMAD R12, R2, -0xc, R3 ;  /* 0xfffffff4020c7824 */ /* 0x000fe200078e0203 */
[----:B------:R-:W-:Y:S02]  /*0140*/  LEA.HI.SX32 R14, R4, R5, 0x1b ;  /* 0x00000005040e7211 */ /* 0x000fe400078fdaff */
[----:B------:R-:W-:Y:S01]  /*0150*/  LOP3.LUT R3, R13, 0xfffffffc, RZ, 0xc0, !PT ;  /* 0xfffffffc0d037812 */ /* 0x000fe200078ec0ff */
[----:B------:R-:W1:Y:S01]  /*0160*/  LDC.64 R4, c[0x0][0x228] ;  /* 0x00008a00ff047b82 */ /* 0x000e620000000a00 */
[----:B------:R-:W-:-:S04]  /*0170*/  LOP3.LUT R2, R12, 0xfffffffc, RZ, 0xc0, !PT ;  /* 0xfffffffc0c027812 */ /* 0x000fc800078ec0ff */
[----:B------:R-:W-:Y:S02]  /*0180*/  ISETP.NE.AND P0, PT, R2, 0x4, PT ;  /* 0x000000040200780c */ /* 0x000fe40003f05270 */
[----:B------:R-:W-:Y:S02]  /*0190*/  LEA.HI R2, R14, R14, RZ, 0x5 ;  /* 0x0000000e0e027211 */ /* 0x000fe400078f28ff */
[----:B------:R-:W-:Y:S02]  /*01a0*/  ISETP.EQ.AND P0, PT, R3, 0x4, !P0 ;  /* 0x000000040300780c */ /* 0x000fe40004702270 */
[----:B------:R-:W-:Y:S02]  /*01b0*/  LOP3.LUT R7, R2, 0xffffffe0, RZ, 0xc0, !PT ;  /* 0xffffffe002077812 */ /* 0x000fe400078ec0ff */
[----:B------:R-:W-:Y:S01]  /*01c0*/  ISETP.LT.AND P1, PT, R0, 0x4800, P0 ;  /* 0x000048000000780c */ /* 0x000fe20000721270 */
[----:B------:R-:W3:Y:S02]  /*01d0*/  LDC.64 R2, c[0x0][0x230] ;  /* 0x00008c00ff027b82 */ /* 0x000ee40000000a00 */
[----:B------:R-:W-:-:S04]  /*01e0*/  IMAD.IADD R7, R14, 0x1, -R7 ;  /* 0x000000010e077824 */ /* 0x000fc800078e0a07 */
[----:B--2---:R-:W-:-:S06]  /*01f0*/  IMAD.WIDE R10, R7, 0x4, R10 ;  /* 0x00000004070a7825 */ /* 0x004fcc00078e020a */
[----:B------:R2:W5:Y:S01]  /*0200*/  @P1 LDG.E.EL R6, desc[UR4][R10.64] ;  /* 0x000000040a061981 */ /* 0x000562000c2e1900 */
[----:B------:R-:W-:Y:S02]  /*0210*/  IMAD.SHL.U32 R14, R14, 0x10, RZ ;  /* 0x000000100e0e7824 */ /* 0x000fe400078e00ff */
[----:B------:R-:W-:Y:S02]  /*0220*/  IMAD.SHL.U32 R12, R12, 0x4, RZ ;  /* 0x000000040c0c7824 */ /* 0x000fe400078e00ff */
[----:B----4-:R-:W-:Y:S01]  /*0230*/  IMAD.WIDE R8, R7, 0x4, R8 ;  /* 0x0000000407087825 */ /* 0x010fe200078e0208 */
[--C-:B------:R-:W-:Y:S02]  /*0240*/  SHF.R.S32.HI R15, RZ, 0x1f, R14.reuse ;  /* 0x0000001fff0f7819 */ /* 0x100fe4000001140e */
[----:B------:R-:W-:Y:S02]  /*0250*/  IADD3 R14, P2, P3, R12, R13, R14 ;  /* 0x0000000d0c0e7210 */ /* 0x000fe40007b5e00e */
[----:B------:R-:W-:-:S02]  /*0260*/  SHF.R.S32.HI R13, RZ, 0x1f, R13 ;  /* 0x0000001fff0d7819 */ /* 0x000fc4000001140d */
[----:B------:R-:W-:-:S04]  /*0270*/  SHF.R.S32.HI R12, RZ, 0x1f, R12 ;  /* 0x0000001fff0c7819 */ /* 0x000fc8000001140c */
[----:B------:R-:W-:Y:S02]  /*0280*/  IADD3.X R15, R12, R13, R15, P2, P3 ;  /* 0x0000000d0c0f7210 */ /* 0x000fe400017e640f */
[----:B------:R-:W-:Y:S02]  /*0290*/  CS2R R12, SRZ ;  /* 0x00000000000c7805 */ /* 0x000fe4000001ff00 */
[----:B--2---:R-:W-:-:S04]  /*02a0*/  LEA R10, P2, R14, UR6, 0x2 ;  /* 0x000000060e0a7c11 */ /* 0x004fc8000f8410ff */
[----:B------:R-:W-:Y:S01]  /*02b0*/  LEA.HI.X R11, R14, UR7, R15, 0x2, P2 ;  /* 0x000000070e0b7c11 */ /* 0x000fe200090f140f */
[----:B------:R2:W4:Y:S01]  /*02c0*/  @P1 LDG.E.EL R13, desc[UR4][R8.64] ;  /* 0x00000004080d1981 */ /* 0x000522000c2e1900 */
[----:B------:R-:W-:-:S03]  /*02d0*/  CS2R R14, SRZ ;  /* 0x00000000000e7805 */ /* 0x000fc6000001ff00 */
[----:B------:R-:W4:Y:S01]  /*02e0*/  @P1 LDG.E R12, desc[UR4][R10.64+-0x50] ;  /* 0xffffb0040a0c1981 */ /* 0x000f22000c1e1900 */
[----:B-1----:R-:W-:-:S04]  /*02f0*/  IMAD.WIDE R4, R7, 0x4, R4 ;  /* 0x0000000407047825 */ /* 0x002fc800078e0204 */
[----:B---3--:R-:W-:Y:S01]  /*0300*/  IMAD.WIDE R2, R7, 0x4, R2 ;  /* 0x0000000407027825 */ /* 0x008fe200078e0202 */
[----:B------:R-:W3:Y:S04]  /*0310*/  @P1 LDG.E.EL R14, desc[UR4][R4.64] ;  /* 0x00000004040e1981 */ /* 0x000ee8000c2e1900 */
[----:B------:R1:W3:Y:S01]  /*0320*/  @P1 LDG.E.EL R15, desc[UR4][R2.64] ;  /* 0x00000004020f1981 */ /* 0x0002e2000c2e1900 */
[----:B--2---:R-:W-:Y:S01]  /*0330*/  IMAD.MOV.U32 R8, RZ, RZ, 0x3e800000 ;  /* 0x3e800000ff087424 */ /* 0x004fe200078e00ff */
[----:B01----:R-:W0:Y:S02]  /*0340*/  LDC.64 R2, c[0x0][0x238] ;  /* 0x00008e00ff027b82 */ /* 0x003e240000000a00 */
[----:B0-----:R-:W-:Y:S01]  /*0350*/  IMAD.WIDE R2, R0, 0x4, R2 ;  /* 0x0000000400027825 */ /* 0x001fe200078e0202 */
[----:B-----5:R-:W-:-:S05]  /*0360*/  SEL R6, R6, RZ, P1 ;  /* 0x000000ff06067207 */ /* 0x020fca0000800000 */
[----:B------:R-:W-:-:S04]  /*0370*/  FADD R6, R6, 9.9999997473787516356e-06 ;  /* 0x3727c5ac06067421 */ /* 0x000fc80000000000 */
[----:B------:R-:W0:Y:S01]  /*0380*/  MUFU.SQRT R7, R6 ;  /* 0x0000000600077308 */ /* 0x000e220000002000 */
[----:B----4-:R-:W-:Y:S02]  /*0390*/  SEL R13, R13, RZ, P1 ;  /* 0x000000ff0d0d7207 */ /* 0x010fe40000800000 */
[C---:B0-----:R-:W-:Y:S02]  /*03a0*/  FSETP.GT.AND P2, PT, R7.reuse, 8.50705917302346158658e+37, PT ;  /* 0x7e8000000700780b */ /* 0x041fe40003f44000 */
[----:B------:R-:W-:Y:S02]  /*03b0*/  FSETP.GEU.AND P3, PT, R7, 1.175494350822287508e-38, PT ;  /* 0x008000000700780b */ /* 0x000fe40003f6e000 */
[----:B------:R-:W-:Y:S02]  /*03c0*/  FSEL R4, R8, 1, P2 ;  /* 0x3f80000008047808 */ /* 0x000fe40001000000 */
[----:B------:R-:W-:Y:S02]  /*03d0*/  SEL R12, R12, RZ, P1 ;  /* 0x000000ff0c0c7207 */ /* 0x000fe40000800000 */
[----:B---3--:R-:W-:-:S02]  /*03e0*/  SEL R14, R14, RZ, P1 ;  /* 0x000000ff0e0e7207 */ /* 0x008fc40000800000 */
[----:B------:R-:W-:-:S03]  /*03f0*/  SEL R15, R15, RZ, P1 ;  /* 0x000000ff0f0f7207 */ /* 0x000fc60000800000 */
[----:B------:R-:W-:Y:S01]  /*0400*/  @P2 FMUL R7, R7, 0.25 ;  /* 0x3e80000007072820 */ /* 0x000fe20000400000 */
[----:B------:R-:W-:Y:S01]  /*0410*/  ISETP.GE.AND P2, PT, R0, 0x4800, PT ;  /* 0x000048000000780c */ /* 0x000fe20003f46270 */
[----:B------:R-:W-:Y:S02]  /*0420*/  @!P3 FMUL R4, R4, 16777216 ;  /* 0x4b8000000404b820 */ /* 0x000fe40000400000 */
[----:B------:R-:W-:-:S06]  /*0430*/  @!P3 FMUL R7, R7, 16777216 ;  /* 0x4b8000000707b820 */ /* 0x000fcc0000400000 */
[----:B------:R-:W0:Y:S02]  /*0440*/  MUFU.RCP R7, R7 ;  /* 0x0000000700077308 */ /* 0x000e240000001000 */
[----:B0-----:R-:W-:Y:S01]  /*0450*/  FMUL R5, R7, R4 ;  /* 0x0000000407057220 */ /* 0x001fe20000400000 */
[----:B------:R-:W-:-:S04]  /*0460*/  FADD R4, R12, -R13 ;  /* 0x8000000d0c047221 */ /* 0x000fc80000000000 */
[----:B------:R-:W-:-:S04]  /*0470*/  FMUL R4, R4, R5 ;  /* 0x0000000504047220 */ /* 0x000fc80000400000 */
[----:B------:R-:W-:-:S05]  /*0480*/  FFMA R15, R4, R14, R15 ;  /* 0x0000000e040f7223 */ /* 0x000fca000000000f */
[----:B------:R-:W-:-:S04]  /*0490*/  FSETP.GEU.AND P1, PT, R15, RZ, PT ;  /* 0x000000ff0f00720b */ /* 0x000fc80003f2e000 */
[----:B------:R-:W-:-:S04]  /*04a0*/  FSEL R15, R15, RZ, P1 ;  /* 0x000000ff0f0f7208 */ /* 0x000fc80000800000 */
[----:B------:R-:W-:Y:S01]  /*04b0*/  SEL R15, R15, RZ, P0 ;  /* 0x000000ff0f0f7207 */ /* 0x000fe20000000000 */
[----:B------:R-:W-:Y:S06]  /*04c0*/  @P2 EXIT ;  /* 0x000000000000294d */ /* 0x000fec0003800000 */
[----:B------:R-:W-:Y:S01]  /*04d0*/  STG.E desc[UR4][R2.64], R15 ;  /* 0x0000000f02007986 */ /* 0x000fe2000c101904 */
[----:B------:R-:W-:Y:S05]  /*04e0*/  EXIT ;  /* 0x000000000000794d */ /* 0x000fea0003800000 */
.L_x_0:
[----:B------:R-:W-:-:S00]  /*04f0*/  BRA `(.L_x_0) ;  /* 0xfffffffc00fc7947 */ /* 0x000fc0000383ffff */
[----:B------:R-:W-:-:S00]  /*0500*/  NOP ;  /* 0x0000000000007918 */ /* 0x000fc00000000000 */
[----:B------:R-:W-:-:S00]  /*0510*/  NOP ;  /* 0x0000000000007918 */ /* 0x000fc00000000000 */
[----:B------:R-:W-:-:S00]  /*0520*/  NOP ;  /* 0x0000000000007918 */ /* 0x000fc00000000000 */
[----:B------:R-:W-:-:S00]  /*0530*/  NOP ;  /* 0x0000000000007918 */ /* 0x000fc00000000000 */
[----:B------:R-:W-:-:S00]  /*0540*/  NOP ;  /* 0x0000000000007918 */ /* 0x000fc00000000000 */
[----:B------:R-:W-:-:S00]  /*0550*/  NOP ;  /* 0x0000000000007918 */ /* 0x000fc00000000000 */
[----:B------:R-:W-:-:S00]  /*0560*/  NOP ;  /* 0x0000000000007918 */ /* 0x000fc00000000000 */
[----:B------:R-:W-:-:S00]  /*0570*/  NOP ;  /* 0x0000000000007918 */ /* 0x000fc00000000000 */
.L_x_1:


//--------------------- .nv.global.init           --------------------------
	.section	.nv.global.init,"aw",@progbits
.nv.global.init:
	.type		_$_str,@object
	.size		_$_str,(_$_str_$_2 - _$_str)
_$_str:
        /*0000*/ 	.byte	0x5f, 0x5f, 0x43, 0x55, 0x44, 0x41, 0x5f, 0x46, 0x54, 0x5a, 0x00
	.type		_$_str_$_2,@object
	.size		_$_str_$_2,(.L_1 - _$_str_$_2)
_$_str_$_2:
        /*000b*/ 	.byte	0x5f, 0x5f, 0x43, 0x55, 0x44, 0x41, 0x5f, 0x50, 0x52, 0x45, 0x43, 0x5f, 0x53, 0x51, 0x52, 0x54
        /*001b*/ 	.byte	0x00
.L_1:


//--------------------- .nv.constant0.triton_poi_fused__native_batch_norm_legit_no_training_constant_pad_nd_relu_9 --------------------------
	.section	.nv.constant0.triton_poi_fused__native_batch_norm_legit_no_training_constant_pad_nd_relu_9,"a",@progbits
	.sectionflags	@""
	.align	4
.nv.constant0.triton_poi_fused__native_batch_norm_legit_no_training_constant_pad_nd_relu_9:
	.zero		580
